//
// Generated by NVIDIA NVVM Compiler
//
// Compiler Build ID: CL-36424714
// Cuda compilation tools, release 13.0, V13.0.88
// Based on NVVM 20.0.0
//

.version 9.0
.target sm_100
.address_size 64

	// .globl	my_kernel_kernel0
// _ZZ17my_kernel_kernel0E18PaddedInput_shared has been demoted
// _ZZ17my_kernel_kernel0E18placeholder_shared has been demoted

.visible .entry my_kernel_kernel0(
	.param .u64 .ptr .align 1 my_kernel_kernel0_param_0,
	.param .u64 .ptr .align 1 my_kernel_kernel0_param_1,
	.param .u64 .ptr .align 1 my_kernel_kernel0_param_2,
	.param .u64 .ptr .align 1 my_kernel_kernel0_param_3
)
{
	.reg .pred 	%p<8>;
	.reg .b16 	%rs<31>;
	.reg .b32 	%r<65>;
	.reg .b32 	%f<173>;
	.reg .b64 	%rd<24>;
	// demoted variable
	.shared .align 4 .b8 _ZZ17my_kernel_kernel0E18PaddedInput_shared[2240];
	// demoted variable
	.shared .align 4 .b8 _ZZ17my_kernel_kernel0E18placeholder_shared[10240];
	ld.param.u64 	%rd6, [my_kernel_kernel0_param_0];
	ld.param.u64 	%rd7, [my_kernel_kernel0_param_1];
	cvta.to.global.u64 	%rd1, %rd7;
	cvta.to.global.u64 	%rd2, %rd6;
	mov.u32 	%r1, %tid.x;
	cvt.u16.u32 	%rs1, %r1;
	mul.hi.u16 	%rs2, %rs1, 1639;
	mul.wide.u16 	%r21, %rs2, 6720;
	mov.u32 	%r2, %ctaid.x;
	mul.lo.s32 	%r22, %r2, 960;
	mul.lo.s16 	%rs3, %rs2, 40;
	sub.s16 	%rs4, %rs1, %rs3;
	setp.gt.u16 	%p1, %rs4, 19;
	selp.b32 	%r23, 480, 0, %p1;
	mul.hi.u16 	%rs5, %rs1, 3277;
	mul.lo.s16 	%rs6, %rs5, 20;
	sub.s16 	%rs7, %rs1, %rs6;
	cvt.u32.u16 	%r24, %rs7;
	or.b32  	%r25, %r22, %r24;
	add.s32 	%r26, %r25, %r21;
	add.s32 	%r3, %r26, %r23;
	add.s16 	%rs8, %rs1, 224;
	mul.hi.u16 	%rs9, %rs8, 1639;
	mul.wide.u16 	%r27, %rs9, 6720;
	add.s16 	%rs10, %rs1, 24;
	mul.hi.u16 	%rs11, %rs10, 1639;
	mul.lo.s16 	%rs12, %rs11, 40;
	sub.s16 	%rs13, %rs10, %rs12;
	setp.gt.u16 	%p2, %rs13, 19;
	selp.b32 	%r28, 480, 0, %p2;
	add.s16 	%rs14, %rs1, 4;
	mul.hi.u16 	%rs15, %rs14, 3277;
	mul.lo.s16 	%rs16, %rs15, 20;
	sub.s16 	%rs17, %rs14, %rs16;
	cvt.u32.u16 	%r29, %rs17;
	or.b32  	%r30, %r22, %r29;
	add.s32 	%r31, %r30, %r27;
	add.s32 	%r4, %r31, %r28;
	add.s16 	%rs18, %rs1, 448;
	mul.hi.u16 	%rs19, %rs18, 1639;
	mul.wide.u16 	%r32, %rs19, 6720;
	add.s16 	%rs20, %rs1, 8;
	and.b16  	%rs21, %rs20, 255;
	mul.lo.s16 	%rs22, %rs21, 205;
	shr.u16 	%rs23, %rs22, 13;
	mul.lo.s16 	%rs24, %rs23, 40;
	sub.s16 	%rs25, %rs20, %rs24;
	and.b16  	%rs26, %rs25, 255;
	setp.gt.u16 	%p3, %rs26, 19;
	selp.b32 	%r33, 480, 0, %p3;
	shr.u16 	%rs27, %rs22, 12;
	mul.lo.s16 	%rs28, %rs27, 20;
	sub.s16 	%rs29, %rs20, %rs28;
	cvt.u32.u16 	%r34, %rs29;
	and.b32  	%r35, %r34, 255;
	or.b32  	%r36, %r22, %r35;
	add.s32 	%r37, %r36, %r32;
	add.s32 	%r5, %r37, %r33;
	shl.b32 	%r38, %r1, 2;
	mov.u32 	%r39, _ZZ17my_kernel_kernel0E18placeholder_shared;
	add.s32 	%r6, %r39, %r38;
	shr.u32 	%r7, %r1, 5;
	shl.b32 	%r40, %r1, 27;
	shr.s32 	%r41, %r40, 31;
	and.b32  	%r42, %r41, 80;
	mad.lo.s32 	%r43, %r7, 320, %r42;
	mov.u32 	%r44, _ZZ17my_kernel_kernel0E18PaddedInput_shared;
	add.s32 	%r45, %r43, %r44;
	add.s32 	%r8, %r45, 164;
	and.b16  	%rs30, %rs1, 15;
	mul.wide.u16 	%r46, %rs30, 32;
	add.s32 	%r47, %r46, %r39;
	add.s32 	%r9, %r47, 512;
	mov.b32 	%r61, 0;
	mov.f32 	%f157, 0f00000000;
	mov.f32 	%f158, %f157;
	mov.f32 	%f159, %f157;
	mov.f32 	%f160, %f157;
	mov.f32 	%f161, %f157;
	mov.f32 	%f162, %f157;
	mov.f32 	%f163, %f157;
	mov.f32 	%f164, %f157;
	mov.f32 	%f165, %f157;
	mov.f32 	%f166, %f157;
	mov.f32 	%f167, %f157;
	mov.f32 	%f168, %f157;
	mov.f32 	%f169, %f157;
	mov.f32 	%f170, %f157;
	mov.f32 	%f171, %f157;
	mov.f32 	%f172, %f157;
$L__BB0_1:
	setp.gt.u32 	%p4, %r1, 111;
	bar.sync 	0;
	mul.lo.s32 	%r11, %r61, 20;
	add.s32 	%r48, %r3, %r11;
	mul.wide.u32 	%rd8, %r48, 4;
	add.s64 	%rd9, %rd2, %rd8;
	ld.global.nc.f32 	%f50, [%rd9];
	shl.b32 	%r49, %r1, 2;
	mov.u32 	%r50, _ZZ17my_kernel_kernel0E18PaddedInput_shared;
	add.s32 	%r12, %r50, %r49;
	st.shared.f32 	[%r12], %f50;
	add.s32 	%r51, %r4, %r11;
	mul.wide.u32 	%rd10, %r51, 4;
	add.s64 	%rd11, %rd2, %rd10;
	ld.global.nc.f32 	%f51, [%rd11];
	st.shared.f32 	[%r12+896], %f51;
	@%p4 bra 	$L__BB0_3;
	add.s32 	%r52, %r5, %r11;
	mul.wide.u32 	%rd12, %r52, 4;
	add.s64 	%rd13, %rd2, %rd12;
	ld.global.nc.f32 	%f52, [%rd13];
	st.shared.f32 	[%r12+1792], %f52;
$L__BB0_3:
	setp.gt.u32 	%p5, %r1, 95;
	mad.lo.s32 	%r53, %r61, 2560, %r1;
	mul.wide.u32 	%rd14, %r53, 4;
	add.s64 	%rd3, %rd1, %rd14;
	ld.global.nc.f32 	%f53, [%rd3];
	st.shared.f32 	[%r6], %f53;
	ld.global.nc.f32 	%f54, [%rd3+896];
	st.shared.f32 	[%r6+896], %f54;
	ld.global.nc.f32 	%f55, [%rd3+1792];
	st.shared.f32 	[%r6+1792], %f55;
	ld.global.nc.f32 	%f56, [%rd3+2688];
	st.shared.f32 	[%r6+2688], %f56;
	ld.global.nc.f32 	%f57, [%rd3+3584];
	st.shared.f32 	[%r6+3584], %f57;
	ld.global.nc.f32 	%f58, [%rd3+4480];
	st.shared.f32 	[%r6+4480], %f58;
	ld.global.nc.f32 	%f59, [%rd3+5376];
	st.shared.f32 	[%r6+5376], %f59;
	ld.global.nc.f32 	%f60, [%rd3+6272];
	st.shared.f32 	[%r6+6272], %f60;
	ld.global.nc.f32 	%f61, [%rd3+7168];
	st.shared.f32 	[%r6+7168], %f61;
	ld.global.nc.f32 	%f62, [%rd3+8064];
	st.shared.f32 	[%r6+8064], %f62;
	ld.global.nc.f32 	%f63, [%rd3+8960];
	st.shared.f32 	[%r6+8960], %f63;
	@%p5 bra 	$L__BB0_5;
	ld.global.nc.f32 	%f64, [%rd3+9856];
	st.shared.f32 	[%r6+9856], %f64;
$L__BB0_5:
	bar.sync 	0;
	mov.b32 	%r64, 160;
	mov.u32 	%r62, %r9;
	mov.u32 	%r63, %r8;
$L__BB0_6:
	ld.shared.f32 	%f65, [%r63+-164];
	ld.shared.f32 	%f66, [%r62+-512];
	fma.rn.f32 	%f67, %f65, %f66, %f172;
	ld.shared.f32 	%f68, [%r62+-508];
	fma.rn.f32 	%f69, %f65, %f68, %f171;
	ld.shared.f32 	%f70, [%r62+-504];
	fma.rn.f32 	%f71, %f65, %f70, %f170;
	ld.shared.f32 	%f72, [%r62+-500];
	fma.rn.f32 	%f73, %f65, %f72, %f169;
	ld.shared.f32 	%f74, [%r63+-4];
	fma.rn.f32 	%f75, %f74, %f66, %f168;
	fma.rn.f32 	%f76, %f74, %f68, %f167;
	fma.rn.f32 	%f77, %f74, %f70, %f166;
	fma.rn.f32 	%f78, %f74, %f72, %f165;
	ld.shared.f32 	%f79, [%r62+-496];
	fma.rn.f32 	%f80, %f65, %f79, %f164;
	ld.shared.f32 	%f81, [%r62+-492];
	fma.rn.f32 	%f82, %f65, %f81, %f163;
	ld.shared.f32 	%f83, [%r62+-488];
	fma.rn.f32 	%f84, %f65, %f83, %f162;
	ld.shared.f32 	%f85, [%r62+-484];
	fma.rn.f32 	%f86, %f65, %f85, %f161;
	fma.rn.f32 	%f87, %f74, %f79, %f160;
	fma.rn.f32 	%f88, %f74, %f81, %f159;
	fma.rn.f32 	%f89, %f74, %f83, %f158;
	fma.rn.f32 	%f90, %f74, %f85, %f157;
	ld.shared.f32 	%f91, [%r63+-160];
	ld.shared.f32 	%f92, [%r62];
	fma.rn.f32 	%f172, %f91, %f92, %f67;
	ld.shared.f32 	%f93, [%r62+4];
	fma.rn.f32 	%f171, %f91, %f93, %f69;
	ld.shared.f32 	%f94, [%r62+8];
	fma.rn.f32 	%f170, %f91, %f94, %f71;
	ld.shared.f32 	%f95, [%r62+12];
	fma.rn.f32 	%f169, %f91, %f95, %f73;
	ld.shared.f32 	%f96, [%r63];
	fma.rn.f32 	%f168, %f96, %f92, %f75;
	fma.rn.f32 	%f167, %f96, %f93, %f76;
	fma.rn.f32 	%f166, %f96, %f94, %f77;
	fma.rn.f32 	%f165, %f96, %f95, %f78;
	ld.shared.f32 	%f97, [%r62+16];
	fma.rn.f32 	%f164, %f91, %f97, %f80;
	ld.shared.f32 	%f98, [%r62+20];
	fma.rn.f32 	%f163, %f91, %f98, %f82;
	ld.shared.f32 	%f99, [%r62+24];
	fma.rn.f32 	%f162, %f91, %f99, %f84;
	ld.shared.f32 	%f100, [%r62+28];
	fma.rn.f32 	%f161, %f91, %f100, %f86;
	fma.rn.f32 	%f160, %f96, %f97, %f87;
	fma.rn.f32 	%f159, %f96, %f98, %f88;
	fma.rn.f32 	%f158, %f96, %f99, %f89;
	fma.rn.f32 	%f157, %f96, %f100, %f90;
	add.s32 	%r64, %r64, 8;
	add.s32 	%r63, %r63, 8;
	add.s32 	%r62, %r62, 1024;
	setp.ne.s32 	%p6, %r64, 240;
	@%p6 bra 	$L__BB0_6;
	add.s32 	%r61, %r61, 1;
	setp.ne.s32 	%p7, %r61, 24;
	@%p7 bra 	$L__BB0_1;
	ld.param.u64 	%rd23, [my_kernel_kernel0_param_3];
	ld.param.u64 	%rd22, [my_kernel_kernel0_param_2];
	cvta.to.global.u64 	%rd15, %rd23;
	cvta.to.global.u64 	%rd16, %rd22;
	shl.b32 	%r55, %r2, 8;
	shl.b32 	%r56, %r1, 3;
	and.b32  	%r57, %r56, 248;
	mad.lo.s32 	%r58, %r7, 3584, %r55;
	or.b32  	%r59, %r58, %r57;
	shl.b32 	%r60, %r1, 5;
	cvt.u64.u32 	%rd17, %r60;
	and.b64  	%rd18, %rd17, 480;
	add.s64 	%rd19, %rd15, %rd18;
	ld.global.nc.f32 	%f101, [%rd19];
	add.f32 	%f102, %f172, %f101;
	max.f32 	%f103, %f102, 0f00000000;
	mul.wide.u32 	%rd20, %r59, 4;
	add.s64 	%rd21, %rd16, %rd20;
	st.global.f32 	[%rd21], %f103;
	ld.global.nc.f32 	%f104, [%rd19+4];
	add.f32 	%f105, %f171, %f104;
	max.f32 	%f106, %f105, 0f00000000;
	st.global.f32 	[%rd21+4], %f106;
	ld.global.nc.f32 	%f107, [%rd19+8];
	add.f32 	%f108, %f170, %f107;
	max.f32 	%f109, %f108, 0f00000000;
	st.global.f32 	[%rd21+8], %f109;
	ld.global.nc.f32 	%f110, [%rd19+12];
	add.f32 	%f111, %f169, %f110;
	max.f32 	%f112, %f111, 0f00000000;
	st.global.f32 	[%rd21+12], %f112;
	ld.global.nc.f32 	%f113, [%rd19+16];
	add.f32 	%f114, %f164, %f113;
	max.f32 	%f115, %f114, 0f00000000;
	st.global.f32 	[%rd21+16], %f115;
	ld.global.nc.f32 	%f116, [%rd19+20];
	add.f32 	%f117, %f163, %f116;
	max.f32 	%f118, %f117, 0f00000000;
	st.global.f32 	[%rd21+20], %f118;
	ld.global.nc.f32 	%f119, [%rd19+24];
	add.f32 	%f120, %f162, %f119;
	max.f32 	%f121, %f120, 0f00000000;
	st.global.f32 	[%rd21+24], %f121;
	ld.global.nc.f32 	%f122, [%rd19+28];
	add.f32 	%f123, %f161, %f122;
	max.f32 	%f124, %f123, 0f00000000;
	st.global.f32 	[%rd21+28], %f124;
	add.f32 	%f125, %f168, %f101;
	max.f32 	%f126, %f125, 0f00000000;
	st.global.f32 	[%rd21+7168], %f126;
	add.f32 	%f127, %f167, %f104;
	max.f32 	%f128, %f127, 0f00000000;
	st.global.f32 	[%rd21+7172], %f128;
	add.f32 	%f129, %f166, %f107;
	max.f32 	%f130, %f129, 0f00000000;
	st.global.f32 	[%rd21+7176], %f130;
	add.f32 	%f131, %f165, %f110;
	max.f32 	%f132, %f131, 0f00000000;
	st.global.f32 	[%rd21+7180], %f132;
	add.f32 	%f133, %f160, %f113;
	max.f32 	%f134, %f133, 0f00000000;
	st.global.f32 	[%rd21+7184], %f134;
	add.f32 	%f135, %f159, %f116;
	max.f32 	%f136, %f135, 0f00000000;
	st.global.f32 	[%rd21+7188], %f136;
	add.f32 	%f137, %f158, %f119;
	max.f32 	%f138, %f137, 0f00000000;
	st.global.f32 	[%rd21+7192], %f138;
	add.f32 	%f139, %f157, %f122;
	max.f32 	%f140, %f139, 0f00000000;
	st.global.f32 	[%rd21+7196], %f140;
	ret;

}


// ===== COMPILED SASS (sm_100) =====

	.target	sm_100

	.elftype	@"ET_EXEC"


//--------------------- .note.nv.tkinfo           --------------------------
	.section	.note.nv.tkinfo,"",@"SHT_NOTE"
	.sectionflags	@"SHF_NOTE_NV_TKINFO"
	.tkinfo
        /*0018*/ 	.word	0x00000002
        /*0030*/ 	.string	""
        /*0030*/ 	.string	"ptxas"
        /*0030*/ 	.string	"Cuda compilation tools, release 13.0, V13.0.88"
        /*0030*/ 	.string	"Build cuda_13.0.r13.0/compiler.36424714_0"
        /*0030*/ 	.string	"-arch sm_100 -m 64 "



//--------------------- .note.nv.cuinfo           --------------------------
	.section	.note.nv.cuinfo,"",@"SHT_NOTE"
	.sectionflags	@"SHF_NOTE_NV_CUINFO"
        /*0018*/ 	.short	0x0002
        /*001a*/ 	.short	0x0064
        /*001c*/ 	.short	0x0082
	.zero		2


//--------------------- .nv.info                  --------------------------
	.section	.nv.info,"",@"SHT_CUDA_INFO"
	.align	4


	//----- nvinfo : EIATTR_REGCOUNT
	.align		4
        /*0000*/ 	.byte	0x04, 0x2f
        /*0002*/ 	.short	(.L_1 - .L_0)
	.align		4
.L_0:
        /*0004*/ 	.word	index@(my_kernel_kernel0)
        /*0008*/ 	.word	0x00000030


	//----- nvinfo : EIATTR_FRAME_SIZE
	.align		4
.L_1:
        /*000c*/ 	.byte	0x04, 0x11
        /*000e*/ 	.short	(.L_3 - .L_2)
	.align		4
.L_2:
        /*0010*/ 	.word	index@(my_kernel_kernel0)
        /*0014*/ 	.word	0x00000000


	//----- nvinfo : EIATTR_MIN_STACK_SIZE
	.align		4
.L_3:
        /*0018*/ 	.byte	0x04, 0x12
        /*001a*/ 	.short	(.L_5 - .L_4)
	.align		4
.L_4:
        /*001c*/ 	.word	index@(my_kernel_kernel0)
        /*0020*/ 	.word	0x00000000
.L_5:


//--------------------- .nv.compat                --------------------------
	.section	.nv.compat,"",@"SHT_CUDA_COMPAT_INFO"
	.align	4
        /*0000*/ 	.byte	0x02, 0x09, 0x00, 0x00, 0x02, 0x02, 0x01, 0x00, 0x02, 0x05, 0x05, 0x00, 0x03, 0x07, 0x01, 0x01
        /*0010*/ 	.byte	0x02, 0x03, 0x00, 0x00, 0x02, 0x06, 0x01, 0x00, 0x04, 0x0b, 0x08, 0x00, 0x09, 0x00, 0x00, 0x00
        /*0020*/ 	.byte	0x00, 0x00, 0x00, 0x00


//--------------------- .nv.info.my_kernel_kernel0 --------------------------
	.section	.nv.info.my_kernel_kernel0,"",@"SHT_CUDA_INFO"
	.sectionflags	@""
	.align	4


	//----- nvinfo : EIATTR_CUDA_API_VERSION
	.align		4
        /*0000*/ 	.byte	0x04, 0x37
        /*0002*/ 	.short	(.L_7 - .L_6)
.L_6:
        /*0004*/ 	.word	0x00000082


	//----- nvinfo : EIATTR_KPARAM_INFO
	.align		4
.L_7:
        /*0008*/ 	.byte	0x04, 0x17
        /*000a*/ 	.short	(.L_9 - .L_8)
.L_8:
        /*000c*/ 	.word	0x00000000
        /*0010*/ 	.short	0x0003
        /*0012*/ 	.short	0x0018
        /*0014*/ 	.byte	0x00, 0xf5, 0x21, 0x00


	//----- nvinfo : EIATTR_KPARAM_INFO
	.align		4
.L_9:
        /*0018*/ 	.byte	0x04, 0x17
        /*001a*/ 	.short	(.L_11 - .L_10)
.L_10:
        /*001c*/ 	.word	0x00000000
        /*0020*/ 	.short	0x0002
        /*0022*/ 	.short	0x0010
        /*0024*/ 	.byte	0x00, 0xf5, 0x21, 0x00


	//----- nvinfo : EIATTR_KPARAM_INFO
	.align		4
.L_11:
        /*0028*/ 	.byte	0x04, 0x17
        /*002a*/ 	.short	(.L_13 - .L_12)
.L_12:
        /*002c*/ 	.word	0x00000000
        /*0030*/ 	.short	0x0001
        /*0032*/ 	.short	0x0008
        /*0034*/ 	.byte	0x00, 0xf5, 0x21, 0x00


	//----- nvinfo : EIATTR_KPARAM_INFO
	.align		4
.L_13:
        /*0038*/ 	.byte	0x04, 0x17
        /*003a*/ 	.short	(.L_15 - .L_14)
.L_14:
        /*003c*/ 	.word	0x00000000
        /*0040*/ 	.short	0x0000
        /*0042*/ 	.short	0x0000
        /*0044*/ 	.byte	0x00, 0xf5, 0x21, 0x00


	//----- nvinfo : EIATTR_SPARSE_MMA_MASK
	.align		4
.L_15:
        /*0048*/ 	.byte	0x03, 0x50
        /*004a*/ 	.short	0x0000


	//----- nvinfo : EIATTR_MAXREG_COUNT
	.align		4
        /*004c*/ 	.byte	0x03, 0x1b
        /*004e*/ 	.short	0x00ff


	//----- nvinfo : EIATTR_NUM_BARRIERS
	.align		4
        /*0050*/ 	.byte	0x02, 0x4c
        /*0052*/ 	.byte	0x01
	.zero		1


	//----- nvinfo : EIATTR_MERCURY_ISA_VERSION
	.align		4
        /*0054*/ 	.byte	0x03, 0x5f
        /*0056*/ 	.short	0x0101


	//----- nvinfo : EIATTR_VRC_CTA_INIT_COUNT
	.align		4
        /*0058*/ 	.byte	0x02, 0x4a
	.zero		1
	.zero		1


	//----- nvinfo : EIATTR_EXIT_INSTR_OFFSETS
	.align		4
        /*005c*/ 	.byte	0x04, 0x1c
        /*005e*/ 	.short	(.L_17 - .L_16)


	//   ....[0]....
.L_16:
        /*0060*/ 	.word	0x00001880


	//----- nvinfo : EIATTR_CBANK_PARAM_SIZE
	.align		4
.L_17:
        /*0064*/ 	.byte	0x03, 0x19
        /*0066*/ 	.short	0x0020


	//----- nvinfo : EIATTR_PARAM_CBANK
	.align		4
        /*0068*/ 	.byte	0x04, 0x0a
        /*006a*/ 	.short	(.L_19 - .L_18)
	.align		4
.L_18:
        /*006c*/ 	.word	index@(.nv.constant0.my_kernel_kernel0)
        /*0070*/ 	.short	0x0380
        /*0072*/ 	.short	0x0020


	//----- nvinfo : EIATTR_SW_WAR
	.align		4
.L_19:
        /*0074*/ 	.byte	0x04, 0x36
        /*0076*/ 	.short	(.L_21 - .L_20)
.L_20:
        /*0078*/ 	.word	0x00000008
.L_21:


//--------------------- .nv.callgraph             --------------------------
	.section	.nv.callgraph,"",@"SHT_CUDA_CALLGRAPH"
	.align	4
	.sectionentsize	8
	.align		4
        /*0000*/ 	.word	0x00000000
	.align		4
        /*0004*/ 	.word	0xffffffff
	.align		4
        /*0008*/ 	.word	0x00000000
	.align		4
        /*000c*/ 	.word	0xfffffffe
	.align		4
        /*0010*/ 	.word	0x00000000
	.align		4
        /*0014*/ 	.word	0xfffffffd
	.align		4
        /*0018*/ 	.word	0x00000000
	.align		4
        /*001c*/ 	.word	0xfffffffc


//--------------------- .text.my_kernel_kernel0   --------------------------
	.section	.text.my_kernel_kernel0,"ax",@progbits
	.align	128
        .global         my_kernel_kernel0
        .type           my_kernel_kernel0,@function
        .size           my_kernel_kernel0,(.L_x_3 - my_kernel_kernel0)
        .other          my_kernel_kernel0,@"STO_CUDA_ENTRY STV_DEFAULT"
my_kernel_kernel0:
.text.my_kernel_kernel0:
[----:B------:R-:W-:Y:S01]  /*0000*/  LDC R1, c[0x0][0x37c] ;  /* 0x0000df00ff017b82 */ /* 0x000fe20000000800 */
[----:B------:R-:W0:Y:S07]  /*0010*/  S2R R0, SR_TID.X ;  /* 0x0000000000007919 */ /* 0x000e2e0000002100 */
[----:B------:R-:W1:Y:S01]  /*0020*/  S2UR UR6, SR_CgaCtaId ;  /* 0x00000000000679c3 */ /* 0x000e620000008800 */
[----:B------:R-:W-:Y:S01]  /*0030*/  UMOV UR4, 0x400 ;  /* 0x0000040000047882 */ /* 0x000fe20000000000 */
[----:B------:R-:W-:Y:S01]  /*0040*/  HFMA2 R25, -RZ, RZ, 0, 0 ;  /* 0x00000000ff197431 */ /* 0x000fe200000001ff */
[----:B------:R-:W-:Y:S01]  /*0050*/  UIADD3 UR5, UPT, UPT, UR4, 0x8c0, URZ ;  /* 0x000008c004057890 */ /* 0x000fe2000fffe0ff */
[----:B------:R-:W-:-:S02]  /*0060*/  CS2R R40, SRZ ;  /* 0x0000000000287805 */ /* 0x000fc4000001ff00 */
[----:B------:R-:W-:Y:S02]  /*0070*/  CS2R R32, SRZ ;  /* 0x0000000000207805 */ /* 0x000fe4000001ff00 */
[----:B------:R-:W-:Y:S02]  /*0080*/  CS2R R26, SRZ ;  /* 0x00000000001a7805 */ /* 0x000fe4000001ff00 */
[----:B------:R-:W-:Y:S02]  /*0090*/  CS2R R38, SRZ ;  /* 0x0000000000267805 */ /* 0x000fe4000001ff00 */
[----:B------:R-:W-:Y:S02]  /*00a0*/  CS2R R36, SRZ ;  /* 0x0000000000247805 */ /* 0x000fe4000001ff00 */
[----:B------:R-:W-:Y:S02]  /*00b0*/  CS2R R34, SRZ ;  /* 0x0000000000227805 */ /* 0x000fe4000001ff00 */
[----:B------:R-:W-:Y:S01]  /*00c0*/  MOV R42, RZ ;  /* 0x000000ff002a7202 */ /* 0x000fe20000000f00 */
[----:B------:R-:W2:Y:S01]  /*00d0*/  LDCU.64 UR8, c[0x0][0x358] ;  /* 0x00006b00ff0877ac */ /* 0x000ea20008000a00 */
[----:B-1----:R-:W-:-:S02]  /*00e0*/  ULEA UR5, UR6, UR5, 0x18 ;  /* 0x0000000506057291 */ /* 0x002fc4000f8ec0ff */
[----:B------:R-:W-:Y:S01]  /*00f0*/  ULEA UR4, UR6, UR4, 0x18 ;  /* 0x0000000406047291 */ /* 0x000fe2000f8ec0ff */
[C---:B0-----:R-:W-:Y:S02]  /*0100*/  IADD3 R3, PT, PT, R0.reuse, 0x18, RZ ;  /* 0x0000001800037810 */ /* 0x041fe40007ffe0ff */
[C---:B------:R-:W-:Y:S02]  /*0110*/  IADD3 R8, PT, PT, R0.reuse, 0x8, RZ ;  /* 0x0000000800087810 */ /* 0x040fe40007ffe0ff */
[----:B------:R-:W-:Y:S02]  /*0120*/  LOP3.LUT R2, R3, 0xffff, RZ, 0xc0, !PT ;  /* 0x0000ffff03027812 */ /* 0x000fe400078ec0ff */
[C---:B------:R-:W-:Y:S02]  /*0130*/  LOP3.LUT R4, R0.reuse, 0xffff, RZ, 0xc0, !PT ;  /* 0x0000ffff00047812 */ /* 0x040fe400078ec0ff */
[----:B------:R-:W-:Y:S01]  /*0140*/  IADD3 R5, PT, PT, R0, 0x4, RZ ;  /* 0x0000000400057810 */ /* 0x000fe20007ffe0ff */
[----:B------:R-:W-:-:S02]  /*0150*/  IMAD R2, R2, 0x667, RZ ;  /* 0x0000066702027824 */ /* 0x000fc400078e02ff */
[C---:B------:R-:W-:Y:S01]  /*0160*/  IMAD R7, R4.reuse, 0x667, RZ ;  /* 0x0000066704077824 */ /* 0x040fe200078e02ff */
[----:B------:R-:W-:Y:S01]  /*0170*/  LOP3.LUT R11, R5, 0xffff, RZ, 0xc0, !PT ;  /* 0x0000ffff050b7812 */ /* 0x000fe200078ec0ff */
[----:B------:R-:W-:Y:S01]  /*0180*/  IMAD R10, R4, 0xccd, RZ ;  /* 0x00000ccd040a7824 */ /* 0x000fe200078e02ff */
[----:B------:R-:W-:Y:S02]  /*0190*/  SHF.R.U32.HI R2, RZ, 0x10, R2 ;  /* 0x00000010ff027819 */ /* 0x000fe40000011602 */
[----:B------:R-:W-:Y:S01]  /*01a0*/  SHF.R.U32.HI R4, RZ, 0x10, R7 ;  /* 0x00000010ff047819 */ /* 0x000fe20000011607 */
[----:B------:R-:W-:Y:S01]  /*01b0*/  IMAD R11, R11, 0xccd, RZ ;  /* 0x00000ccd0b0b7824 */ /* 0x000fe200078e02ff */
[----:B------:R-:W-:Y:S02]  /*01c0*/  PRMT R2, R2, 0x9910, RZ ;  /* 0x0000991002027816 */ /* 0x000fe400000000ff */
[----:B------:R-:W-:-:S03]  /*01d0*/  PRMT R12, R4, 0x9910, RZ ;  /* 0x00009910040c7816 */ /* 0x000fc600000000ff */
[----:B------:R-:W-:-:S05]  /*01e0*/  IMAD R2, R2, 0x28, RZ ;  /* 0x0000002802027824 */ /* 0x000fca00078e02ff */
[----:B------:R-:W-:-:S04]  /*01f0*/  IADD3 R2, PT, PT, RZ, -R2, RZ ;  /* 0x80000002ff027210 */ /* 0x000fc80007ffe0ff */
[----:B------:R-:W-:Y:S02]  /*0200*/  PRMT R6, R2, 0x7710, RZ ;  /* 0x0000771002067816 */ /* 0x000fe400000000ff */
[----:B------:R-:W-:Y:S02]  /*0210*/  LOP3.LUT R2, R8, 0xff, RZ, 0xc0, !PT ;  /* 0x000000ff08027812 */ /* 0x000fe400078ec0ff */
[----:B------:R-:W-:-:S03]  /*0220*/  IADD3 R3, PT, PT, R3, R6, RZ ;  /* 0x0000000603037210 */ /* 0x000fc60007ffe0ff */
[----:B------:R-:W-:Y:S02]  /*0230*/  IMAD R6, R2, 0xcd, RZ ;  /* 0x000000cd02067824 */ /* 0x000fe400078e02ff */
[----:B------:R-:W0:Y:S03]  /*0240*/  S2R R2, SR_CTAID.X ;  /* 0x0000000000027919 */ /* 0x000e260000002500 */
[--C-:B------:R-:W-:Y:S02]  /*0250*/  SHF.R.U32.HI R7, RZ, 0xd, R6.reuse ;  /* 0x0000000dff077819 */ /* 0x100fe40000011606 */
[----:B------:R-:W-:Y:S02]  /*0260*/  SHF.R.U32.HI R9, RZ, 0xc, R6 ;  /* 0x0000000cff097819 */ /* 0x000fe40000011606 */
[----:B------:R-:W-:Y:S02]  /*0270*/  SHF.R.U32.HI R6, RZ, 0x10, R10 ;  /* 0x00000010ff067819 */ /* 0x000fe4000001160a */
[----:B------:R-:W-:-:S02]  /*0280*/  PRMT R10, R7, 0x9910, RZ ;  /* 0x00009910070a7816 */ /* 0x000fc400000000ff */
[----:B------:R-:W-:Y:S02]  /*0290*/  PRMT R13, R9, 0x9910, RZ ;  /* 0x00009910090d7816 */ /* 0x000fe400000000ff */
[----:B------:R-:W-:Y:S02]  /*02a0*/  MOV R9, R10 ;  /* 0x0000000a00097202 */ /* 0x000fe40000000f00 */
[----:B------:R-:W-:Y:S02]  /*02b0*/  PRMT R7, R6, 0x9910, RZ ;  /* 0x0000991006077816 */ /* 0x000fe400000000ff */
[----:B------:R-:W-:Y:S01]  /*02c0*/  MOV R10, R13 ;  /* 0x0000000d000a7202 */ /* 0x000fe20000000f00 */
[----:B------:R-:W-:Y:S01]  /*02d0*/  IMAD R9, R9, 0x28, RZ ;  /* 0x0000002809097824 */ /* 0x000fe200078e02ff */
[----:B------:R-:W-:Y:S01]  /*02e0*/  SHF.R.U32.HI R6, RZ, 0x10, R11 ;  /* 0x00000010ff067819 */ /* 0x000fe2000001160b */
[----:B------:R-:W-:Y:S01]  /*02f0*/  IMAD R7, R7, 0x14, RZ ;  /* 0x0000001407077824 */ /* 0x000fe200078e02ff */
[----:B------:R-:W-:Y:S01]  /*0300*/  MOV R11, R12 ;  /* 0x0000000c000b7202 */ /* 0x000fe20000000f00 */
[----:B------:R-:W-:Y:S01]  /*0310*/  IMAD R10, R10, 0x14, RZ ;  /* 0x000000140a0a7824 */ /* 0x000fe200078e02ff */
[----:B------:R-:W-:-:S03]  /*0320*/  PRMT R12, R6, 0x9910, RZ ;  /* 0x00009910060c7816 */ /* 0x000fc600000000ff */
[----:B------:R-:W-:Y:S01]  /*0330*/  IMAD R6, R11, 0x28, RZ ;  /* 0x000000280b067824 */ /* 0x000fe200078e02ff */
[----:B------:R-:W-:Y:S02]  /*0340*/  IADD3 R11, PT, PT, RZ, -R9, RZ ;  /* 0x80000009ff0b7210 */ /* 0x000fe40007ffe0ff */
[----:B------:R-:W-:Y:S02]  /*0350*/  MOV R9, R12 ;  /* 0x0000000c00097202 */ /* 0x000fe40000000f00 */
[----:B------:R-:W-:Y:S02]  /*0360*/  IADD3 R10, PT, PT, RZ, -R10, RZ ;  /* 0x8000000aff0a7210 */ /* 0x000fe40007ffe0ff */
[----:B------:R-:W-:Y:S02]  /*0370*/  IADD3 R6, PT, PT, RZ, -R6, RZ ;  /* 0x80000006ff067210 */ /* 0x000fe40007ffe0ff */
[----:B------:R-:W-:Y:S01]  /*0380*/  IADD3 R12, PT, PT, RZ, -R7, RZ ;  /* 0x80000007ff0c7210 */ /* 0x000fe20007ffe0ff */
[----:B------:R-:W-:Y:S01]  /*0390*/  IMAD R7, R9, 0x14, RZ ;  /* 0x0000001409077824 */ /* 0x000fe200078e02ff */
[----:B------:R-:W-:-:S02]  /*03a0*/  PRMT R11, R11, 0x7710, RZ ;  /* 0x000077100b0b7816 */ /* 0x000fc400000000ff */
[----:B------:R-:W-:Y:S02]  /*03b0*/  PRMT R13, R10, 0x7710, RZ ;  /* 0x000077100a0d7816 */ /* 0x000fe400000000ff */
[----:B------:R-:W-:Y:S01]  /*03c0*/  PRMT R9, R6, 0x7710, RZ ;  /* 0x0000771006097816 */ /* 0x000fe200000000ff */
[----:B0-----:R-:W-:Y:S01]  /*03d0*/  IMAD R6, R2, 0x3c0, RZ ;  /* 0x000003c002067824 */ /* 0x001fe200078e02ff */
[C---:B------:R-:W-:Y:S02]  /*03e0*/  IADD3 R10, PT, PT, R8.reuse, R11, RZ ;  /* 0x0000000b080a7210 */ /* 0x040fe40007ffe0ff */
[----:B------:R-:W-:Y:S02]  /*03f0*/  IADD3 R11, PT, PT, R8, R13, RZ ;  /* 0x0000000d080b7210 */ /* 0x000fe40007ffe0ff */
[----:B------:R-:W-:Y:S02]  /*0400*/  PRMT R13, R12, 0x7710, RZ ;  /* 0x000077100c0d7816 */ /* 0x000fe400000000ff */
[----:B------:R-:W-:-:S02]  /*0410*/  IADD3 R14, PT, PT, RZ, -R7, RZ ;  /* 0x80000007ff0e7210 */ /* 0x000fc40007ffe0ff */
[-C--:B------:R-:W-:Y:S02]  /*0420*/  IADD3 R7, PT, PT, R9, R0.reuse, RZ ;  /* 0x0000000009077210 */ /* 0x080fe40007ffe0ff */
[----:B------:R-:W-:Y:S02]  /*0430*/  IADD3 R9, PT, PT, R13, R0, RZ ;  /* 0x000000000d097210 */ /* 0x000fe40007ffe0ff */
[----:B------:R-:W-:Y:S02]  /*0440*/  LOP3.LUT R12, R7, 0xffff, RZ, 0xc0, !PT ;  /* 0x0000ffff070c7812 */ /* 0x000fe400078ec0ff */
[----:B------:R-:W-:Y:S02]  /*0450*/  IADD3 R8, PT, PT, R0, 0xe0, RZ ;  /* 0x000000e000087810 */ /* 0x000fe40007ffe0ff */
[----:B------:R-:W-:Y:S02]  /*0460*/  PRMT R14, R14, 0x7710, RZ ;  /* 0x000077100e0e7816 */ /* 0x000fe400000000ff */
[----:B------:R-:W-:-:S02]  /*0470*/  IADD3 R7, PT, PT, R0, 0x1c0, RZ ;  /* 0x000001c000077810 */ /* 0x000fc40007ffe0ff */
[----:B------:R-:W-:Y:S02]  /*0480*/  LOP3.LUT R9, R6, 0xffff, R9, 0xf8, !PT ;  /* 0x0000ffff06097812 */ /* 0x000fe400078ef809 */
[----:B------:R-:W-:Y:S02]  /*0490*/  IADD3 R5, PT, PT, R5, R14, RZ ;  /* 0x0000000e05057210 */ /* 0x000fe40007ffe0ff */
[----:B------:R-:W-:Y:S01]  /*04a0*/  LOP3.LUT R8, R8, 0xffff, RZ, 0xc0, !PT ;  /* 0x0000ffff08087812 */ /* 0x000fe200078ec0ff */
[----:B------:R-:W-:Y:S01]  /*04b0*/  IMAD R9, R4, 0x1a40, R9 ;  /* 0x00001a4004097824 */ /* 0x000fe200078e0209 */
[----:B------:R-:W-:Y:S02]  /*04c0*/  LOP3.LUT R7, R7, 0xffff, RZ, 0xc0, !PT ;  /* 0x0000ffff07077812 */ /* 0x000fe400078ec0ff */
[----:B------:R-:W-:Y:S01]  /*04d0*/  LOP3.LUT R4, R6, 0xffff, R5, 0xf8, !PT ;  /* 0x0000ffff06047812 */ /* 0x000fe200078ef805 */
[----:B------:R-:W-:Y:S01]  /*04e0*/  IMAD R8, R8, 0x667, RZ ;  /* 0x0000066708087824 */ /* 0x000fe200078e02ff */
[----:B------:R-:W-:Y:S01]  /*04f0*/  LOP3.LUT R6, R6, 0xff, R11, 0xf8, !PT ;  /* 0x000000ff06067812 */ /* 0x000fe200078ef80b */
[----:B------:R-:W-:Y:S01]  /*0500*/  IMAD R5, R7, 0x667, RZ ;  /* 0x0000066707057824 */ /* 0x000fe200078e02ff */
[----:B------:R-:W-:-:S02]  /*0510*/  LOP3.LUT R11, R3, 0xffff, RZ, 0xc0, !PT ;  /* 0x0000ffff030b7812 */ /* 0x000fc400078ec0ff */
[----:B------:R-:W-:Y:S02]  /*0520*/  SHF.L.U32 R7, R0, 0x1b, RZ ;  /* 0x0000001b00077819 */ /* 0x000fe400000006ff */
[----:B------:R-:W-:Y:S02]  /*0530*/  LOP3.LUT R10, R10, 0xff, RZ, 0xc0, !PT ;  /* 0x000000ff0a0a7812 */ /* 0x000fe400078ec0ff */
[----:B------:R-:W-:Y:S02]  /*0540*/  SHF.R.U32.HI R3, RZ, 0x10, R8 ;  /* 0x00000010ff037819 */ /* 0x000fe40000011608 */
[----:B------:R-:W-:Y:S02]  /*0550*/  SHF.R.U32.HI R5, RZ, 0x10, R5 ;  /* 0x00000010ff057819 */ /* 0x000fe40000011605 */
[----:B------:R-:W-:Y:S01]  /*0560*/  ISETP.GT.U32.AND P1, PT, R11, 0x13, PT ;  /* 0x000000130b00780c */ /* 0x000fe20003f24070 */
[----:B------:R-:W-:Y:S01]  /*0570*/  IMAD R4, R3, 0x1a40, R4 ;  /* 0x00001a4003047824 */ /* 0x000fe200078e0204 */
[----:B------:R-:W-:Y:S01]  /*0580*/  ISETP.GT.U32.AND P0, PT, R12, 0x13, PT ;  /* 0x000000130c00780c */ /* 0x000fe20003f04070 */
[----:B------:R-:W-:Y:S01]  /*0590*/  IMAD R5, R5, 0x1a40, R6 ;  /* 0x00001a4005057824 */ /* 0x000fe200078e0206 */
[----:B------:R-:W-:-:S02]  /*05a0*/  ISETP.GT.U32.AND P2, PT, R10, 0x13, PT ;  /* 0x000000130a00780c */ /* 0x000fc40003f44070 */
[----:B------:R-:W-:Y:S02]  /*05b0*/  SHF.R.S32.HI R7, RZ, 0x1f, R7 ;  /* 0x0000001fff077819 */ /* 0x000fe40000011407 */
[----:B------:R-:W-:Y:S02]  /*05c0*/  SHF.R.U32.HI R3, RZ, 0x5, R0 ;  /* 0x00000005ff037819 */ /* 0x000fe40000011600 */
[----:B------:R-:W-:Y:S02]  /*05d0*/  LOP3.LUT R6, R7, 0x50, RZ, 0xc0, !PT ;  /* 0x0000005007067812 */ /* 0x000fe400078ec0ff */
[C---:B------:R-:W-:Y:S02]  /*05e0*/  IADD3 R21, PT, PT, R4.reuse, 0x1e0, RZ ;  /* 0x000001e004157810 */ /* 0x040fe40007ffe0ff */
[----:B------:R-:W-:Y:S01]  /*05f0*/  @!P1 IADD3 R21, PT, PT, R4, RZ, RZ ;  /* 0x000000ff04159210 */ /* 0x000fe20007ffe0ff */
[----:B------:R-:W-:Y:S01]  /*0600*/  IMAD R3, R3, 0x140, R6 ;  /* 0x0000014003037824 */ /* 0x000fe200078e0206 */
[----:B------:R-:W-:Y:S01]  /*0610*/  LOP3.LUT R6, R0, 0xf, RZ, 0xc0, !PT ;  /* 0x0000000f00067812 */ /* 0x000fe200078ec0ff */
[----:B------:R-:W-:Y:S01]  /*0620*/  HFMA2 R4, -RZ, RZ, 0, 0 ;  /* 0x00000000ff047431 */ /* 0x000fe200000001ff */
[----:B------:R-:W-:-:S02]  /*0630*/  IADD3 R22, PT, PT, R9, 0x1e0, RZ ;  /* 0x000001e009167810 */ /* 0x000fc40007ffe0ff */
[----:B------:R-:W-:Y:S02]  /*0640*/  IADD3 R20, PT, PT, R5, 0x1e0, RZ ;  /* 0x000001e005147810 */ /* 0x000fe40007ffe0ff */
[----:B------:R-:W-:Y:S02]  /*0650*/  @!P0 IADD3 R22, PT, PT, R9, RZ, RZ ;  /* 0x000000ff09168210 */ /* 0x000fe40007ffe0ff */
[----:B------:R-:W-:Y:S02]  /*0660*/  CS2R R8, SRZ ;  /* 0x0000000000087805 */ /* 0x000fe4000001ff00 */
[----:B------:R-:W-:Y:S02]  /*0670*/  @!P2 IADD3 R20, PT, PT, R5, RZ, RZ ;  /* 0x000000ff0514a210 */ /* 0x000fe40007ffe0ff */
[----:B------:R-:W-:Y:S02]  /*0680*/  LEA R6, R6, UR5, 0x5 ;  /* 0x0000000506067c11 */ /* 0x000fe4000f8e28ff */
[----:B------:R-:W-:-:S02]  /*0690*/  LEA R7, R0, UR5, 0x2 ;  /* 0x0000000500077c11 */ /* 0x000fc4000f8e10ff */
[----:B--2---:R-:W-:-:S07]  /*06a0*/  IADD3 R5, PT, PT, R3, UR4, RZ ;  /* 0x0000000403057c10 */ /* 0x004fce000fffe0ff */
.L_x_1:
[----:B------:R-:W0:Y:S01]  /*06b0*/  LDC.64 R12, c[0x0][0x380] ;  /* 0x0000e000ff0c7b82 */ /* 0x000e220000000a00 */
[----:B------:R-:W-:-:S07]  /*06c0*/  IMAD R17, R4, 0x14, R22 ;  /* 0x0000001404117824 */ /* 0x000fce00078e0216 */
[----:B------:R-:W1:Y:S08]  /*06d0*/  S2UR UR6, SR_CgaCtaId ;  /* 0x00000000000679c3 */ /* 0x000e700000008800 */
[----:B------:R-:W2:Y:S01]  /*06e0*/  LDC.64 R10, c[0x0][0x388] ;  /* 0x0000e200ff0a7b82 */ /* 0x000ea20000000a00 */
[----:B0-----:R-:W-:-:S06]  /*06f0*/  IMAD.WIDE.U32 R16, R17, 0x4, R12 ;  /* 0x0000000411107825 */ /* 0x001fcc00078e000c */
[----:B------:R0:W3:Y:S01]  /*0700*/  LDG.E.CONSTANT R16, desc[UR8][R16.64] ;  /* 0x0000000810107981 */ /* 0x0000e2000c1e9900 */
[----:B------:R-:W-:Y:S01]  /*0710*/  BAR.SYNC.DEFER_BLOCKING 0x0 ;  /* 0x0000000000007b1d */ /* 0x000fe20000010000 */
[----:B------:R-:W-:Y:S01]  /*0720*/  ISETP.GT.U32.AND P0, PT, R0, 0x6f, PT ;  /* 0x0000006f0000780c */ /* 0x000fe20003f04070 */
[----:B------:R-:W-:Y:S01]  /*0730*/  IMAD R15, R4, 0x14, R21 ;  /* 0x00000014040f7824 */ /* 0x000fe200078e0215 */
[----:B------:R-:W-:-:S03]  /*0740*/  ISETP.GT.U32.AND P1, PT, R0, 0x5f, PT ;  /* 0x0000005f0000780c */ /* 0x000fc60003f24070 */
[----:B------:R-:W-:Y:S01]  /*0750*/  UMOV UR5, 0x400 ;  /* 0x0000040000057882 */ /* 0x000fe20000000000 */
[----:B------:R-:W-:Y:S01]  /*0760*/  IMAD.WIDE.U32 R14, R15, 0x4, R12 ;  /* 0x000000040f0e7825 */ /* 0x000fe200078e000c */
[----:B-1----:R-:W-:-:S05]  /*0770*/  ULEA UR5, UR6, UR5, 0x18 ;  /* 0x0000000506057291 */ /* 0x002fca000f8ec0ff */
[----:B------:R-:W4:Y:S01]  /*0780*/  LDG.E.CONSTANT R14, desc[UR8][R14.64] ;  /* 0x000000080e0e7981 */ /* 0x000f22000c1e9900 */
[----:B------:R-:W-:-:S04]  /*0790*/  @!P0 IMAD R19, R4, 0x14, R20 ;  /* 0x0000001404138824 */ /* 0x000fc800078e0214 */
[----:B------:R-:W-:Y:S01]  /*07a0*/  @!P0 IMAD.WIDE.U32 R12, R19, 0x4, R12 ;  /* 0x00000004130c8825 */ /* 0x000fe200078e000c */
[----:B0-----:R-:W-:-:S03]  /*07b0*/  LEA R17, R0, UR5, 0x2 ;  /* 0x0000000500117c11 */ /* 0x001fc6000f8e10ff */
[----:B------:R-:W-:Y:S02]  /*07c0*/  IMAD R19, R4, 0xa00, R0 ;  /* 0x00000a0004137824 */ /* 0x000fe400078e0200 */
[----:B------:R-:W5:Y:S02]  /*07d0*/  @!P0 LDG.E.CONSTANT R12, desc[UR8][R12.64] ;  /* 0x000000080c0c8981 */ /* 0x000f64000c1e9900 */
[----:B--2---:R-:W-:-:S05]  /*07e0*/  IMAD.WIDE.U32 R10, R19, 0x4, R10 ;  /* 0x00000004130a7825 */ /* 0x004fca00078e000a */
[----:B------:R-:W2:Y:S04]  /*07f0*/  LDG.E.CONSTANT R18, desc[UR8][R10.64] ;  /* 0x000000080a127981 */ /* 0x000ea8000c1e9900 */
        /* <DEDUP_REMOVED lines=9> */
[----:B------:R-:W2:Y:S04]  /*0890*/  @!P1 LDG.E.CONSTANT R19, desc[UR8][R10.64+0x2680] ;  /* 0x002680080a139981 */ /* 0x000ea8000c1e9900 */
[----:B---3--:R0:W-:Y:S04]  /*08a0*/  STS [R17], R16 ;  /* 0x0000001011007388 */ /* 0x0081e80000000800 */
[----:B0-----:R-:W3:Y:S04]  /*08b0*/  LDG.E.CONSTANT R16, desc[UR8][R10.64+0x2300] ;  /* 0x002300080a107981 */ /* 0x001ee8000c1e9900 */
[----:B----4-:R-:W-:Y:S04]  /*08c0*/  STS [R17+0x380], R14 ;  /* 0x0003800e11007388 */ /* 0x010fe80000000800 */
[----:B-----5:R-:W-:Y:S04]  /*08d0*/  @!P0 STS [R17+0x700], R12 ;  /* 0x0007000c11008388 */ /* 0x020fe80000000800 */
[----:B--2---:R-:W-:Y:S04]  /*08e0*/  STS [R7], R18 ;  /* 0x0000001207007388 */ /* 0x004fe80000000800 */
[----:B------:R-:W-:Y:S04]  /*08f0*/  STS [R7+0x380], R24 ;  /* 0x0003801807007388 */ /* 0x000fe80000000800 */
        /* <DEDUP_REMOVED lines=8> */
[----:B------:R-:W-:Y:S01]  /*0980*/  @!P1 STS [R7+0x2680], R19 ;  /* 0x0026801307009388 */ /* 0x000fe20000000800 */
[----:B------:R-:W-:-:S03]  /*0990*/  UMOV UR5, 0xa8 ;  /* 0x000000a800057882 */ /* 0x000fc60000000000 */
[----:B---3--:R-:W-:Y:S01]  /*09a0*/  STS [R7+0x2300], R16 ;  /* 0x0023001007007388 */ /* 0x008fe20000000800 */
[----:B------:R-:W-:Y:S06]  /*09b0*/  BAR.SYNC.DEFER_BLOCKING 0x0 ;  /* 0x0000000000007b1d */ /* 0x000fec0000010000 */
[----:B------:R-:W-:Y:S04]  /*09c0*/  LDS.64 R28, [R3+UR4] ;  /* 0x00000004031c7984 */ /* 0x000fe80008000a00 */
[----:B------:R-:W0:Y:S04]  /*09d0*/  LDS.128 R16, [R6] ;  /* 0x0000000006107984 */ /* 0x000e280000000c00 */
[----:B------:R-:W1:Y:S04]  /*09e0*/  LDS.64 R30, [R3+UR4+0xa0] ;  /* 0x0000a004031e7984 */ /* 0x000e680008000a00 */
[----:B------:R-:W2:Y:S01]  /*09f0*/  LDS.128 R12, [R6+0x10] ;  /* 0x00001000060c7984 */ /* 0x000ea20000000c00 */
[CC--:B0-----:R-:W-:Y:S01]  /*0a00*/  FFMA R23, R28.reuse, R17.reuse, R8 ;  /* 0x000000111c177223 */ /* 0x0c1fe20000000008 */
[----:B------:R-:W-:Y:S01]  /*0a10*/  FFMA R34, R28, R16, R34 ;  /* 0x000000101c227223 */ /* 0x000fe20000000022 */
[----:B-1----:R-:W-:-:S02]  /*0a20*/  FFMA R24, R30, R17, R9 ;  /* 0x000000111e187223 */ /* 0x002fc40000000009 */
[----:B------:R-:W0:Y:S01]  /*0a30*/  LDS.128 R8, [R6+0x200] ;  /* 0x0002000006087984 */ /* 0x000e220000000c00 */
[----:B------:R-:W-:Y:S01]  /*0a40*/  FFMA R42, R16, R30, R42 ;  /* 0x0000001e102a7223 */ /* 0x000fe2000000002a */
[-C--:B------:R-:W-:Y:S01]  /*0a50*/  FFMA R25, R28, R18.reuse, R25 ;  /* 0x000000121c197223 */ /* 0x080fe20000000019 */
[----:B------:R-:W-:Y:S01]  /*0a60*/  FFMA R32, R30, R18, R32 ;  /* 0x000000121e207223 */ /* 0x000fe20000000020 */
[-C--:B------:R-:W-:Y:S01]  /*0a70*/  FFMA R27, R28, R19.reuse, R27 ;  /* 0x000000131c1b7223 */ /* 0x080fe2000000001b */
[----:B------:R-:W-:Y:S02]  /*0a80*/  FFMA R35, R30, R19, R35 ;  /* 0x000000131e237223 */ /* 0x000fe40000000023 */
[----:B------:R-:W1:Y:S01]  /*0a90*/  LDS.128 R16, [R6+0x210] ;  /* 0x0002100006107984 */ /* 0x000e620000000c00 */
[C---:B--2---:R-:W-:Y:S01]  /*0aa0*/  FFMA R36, R28.reuse, R12, R36 ;  /* 0x0000000c1c247223 */ /* 0x044fe20000000024 */
[C---:B------:R-:W-:Y:S01]  /*0ab0*/  FFMA R37, R28.reuse, R13, R37 ;  /* 0x0000000d1c257223 */ /* 0x040fe20000000025 */
[C---:B------:R-:W-:Y:S01]  /*0ac0*/  FFMA R38, R28.reuse, R14, R38 ;  /* 0x0000000e1c267223 */ /* 0x040fe20000000026 */
[----:B------:R-:W-:Y:S01]  /*0ad0*/  FFMA R39, R28, R15, R39 ;  /* 0x0000000f1c277223 */ /* 0x000fe20000000027 */
[C---:B------:R-:W-:Y:S01]  /*0ae0*/  FFMA R41, R30.reuse, R12, R41 ;  /* 0x0000000c1e297223 */ /* 0x040fe20000000029 */
[C---:B------:R-:W-:Y:S01]  /*0af0*/  FFMA R26, R30.reuse, R13, R26 ;  /* 0x0000000d1e1a7223 */ /* 0x040fe2000000001a */
[C---:B------:R-:W-:Y:S01]  /*0b00*/  FFMA R33, R30.reuse, R14, R33 ;  /* 0x0000000e1e217223 */ /* 0x040fe20000000021 */
[----:B------:R-:W-:Y:S01]  /*0b10*/  FFMA R40, R30, R15, R40 ;  /* 0x0000000f1e287223 */ /* 0x000fe20000000028 */
[C---:B0-----:R-:W-:Y:S01]  /*0b20*/  FFMA R34, R8.reuse, R29, R34 ;  /* 0x0000001d08227223 */ /* 0x041fe20000000022 */
[----:B------:R-:W-:Y:S01]  /*0b30*/  FFMA R42, R8, R31, R42 ;  /* 0x0000001f082a7223 */ /* 0x000fe2000000002a */
[----:B------:R-:W-:Y:S01]  /*0b40*/  FFMA R8, R29, R9, R23 ;  /* 0x000000091d087223 */ /* 0x000fe20000000017 */
[-C--:B------:R-:W-:Y:S01]  /*0b50*/  FFMA R9, R9, R31.reuse, R24 ;  /* 0x0000001f09097223 */ /* 0x080fe20000000018 */
[C---:B------:R-:W-:Y:S01]  /*0b60*/  FFMA R25, R29.reuse, R10, R25 ;  /* 0x0000000a1d197223 */ /* 0x040fe20000000019 */
[----:B------:R-:W-:Y:S01]  /*0b70*/  FFMA R32, R10, R31, R32 ;  /* 0x0000001f0a207223 */ /* 0x000fe20000000020 */
[----:B------:R-:W-:Y:S01]  /*0b80*/  FFMA R27, R29, R11, R27 ;  /* 0x0000000b1d1b7223 */ /* 0x000fe2000000001b */
[----:B------:R-:W-:Y:S01]  /*0b90*/  FFMA R35, R11, R31, R35 ;  /* 0x0000001f0b237223 */ /* 0x000fe20000000023 */
[C---:B-1----:R-:W-:Y:S01]  /*0ba0*/  FFMA R36, R16.reuse, R29, R36 ;  /* 0x0000001d10247223 */ /* 0x042fe20000000024 */
[C---:B------:R-:W-:Y:S01]  /*0bb0*/  FFMA R37, R29.reuse, R17, R37 ;  /* 0x000000111d257223 */ /* 0x040fe20000000025 */
[CC--:B------:R-:W-:Y:S01]  /*0bc0*/  FFMA R38, R29.reuse, R18.reuse, R38 ;  /* 0x000000121d267223 */ /* 0x0c0fe20000000026 */
[----:B------:R-:W-:Y:S01]  /*0bd0*/  FFMA R39, R29, R19, R39 ;  /* 0x000000131d277223 */ /* 0x000fe20000000027 */
[----:B------:R-:W-:Y:S01]  /*0be0*/  FFMA R41, R16, R31, R41 ;  /* 0x0000001f10297223 */ /* 0x000fe20000000029 */
[C---:B------:R-:W-:Y:S01]  /*0bf0*/  FFMA R26, R31.reuse, R17, R26 ;  /* 0x000000111f1a7223 */ /* 0x040fe2000000001a */
[C---:B------:R-:W-:Y:S01]  /*0c00*/  FFMA R33, R31.reuse, R18, R33 ;  /* 0x000000121f217223 */ /* 0x040fe20000000021 */
[----:B------:R-:W-:Y:S01]  /*0c10*/  FFMA R40, R31, R19, R40 ;  /* 0x000000131f287223 */ /* 0x000fe20000000028 */
[----:B------:R-:W-:-:S02]  /*0c20*/  IADD3 R23, PT, PT, R5, 0xac, RZ ;  /* 0x000000ac05177810 */ /* 0x000fc40007ffe0ff */
[----:B------:R-:W-:-:S07]  /*0c30*/  IADD3 R24, PT, PT, R6, 0x600, RZ ;  /* 0x0000060006187810 */ /* 0x000fce0007ffe0ff */
.L_x_0:
[----:B------:R-:W-:Y:S01]  /*0c40*/  LDS R43, [R23+-0xa4] ;  /* 0xffff5c00172b7984 */ /* 0x000fe20000000800 */
[----:B------:R-:W-:-:S03]  /*0c50*/  UIADD3 UR5, UPT, UPT, UR5, 0x18, URZ ;  /* 0x0000001805057890 */ /* 0x000fc6000fffe0ff */
[----:B------:R-:W0:Y:S01]  /*0c60*/  LDS.128 R16, [R24+-0x200] ;  /* 0xfffe000018107984 */ /* 0x000e220000000c00 */
[----:B------:R-:W-:-:S03]  /*0c70*/  UISETP.NE.AND UP0, UPT, UR5, 0xf0, UPT ;  /* 0x000000f00500788c */ /* 0x000fc6000bf05270 */
[----:B------:R-:W1:Y:S04]  /*0c80*/  LDS R29, [R23+-0x4] ;  /* 0xfffffc00171d7984 */ /* 0x000e680000000800 */
[----:B------:R-:W2:Y:S04]  /*0c90*/  LDS.128 R12, [R24+-0x1f0] ;  /* 0xfffe1000180c7984 */ /* 0x000ea80000000c00 */
[----:B------:R-:W-:Y:S04]  /*0ca0*/  LDS R30, [R23+-0xa0] ;  /* 0xffff6000171e7984 */ /* 0x000fe80000000800 */
[----:B------:R-:W-:Y:S01]  /*0cb0*/  LDS R28, [R23] ;  /* 0x00000000171c7984 */ /* 0x000fe20000000800 */
[C---:B0-----:R-:W-:Y:S01]  /*0cc0*/  FFMA R31, R43.reuse, R17, R8 ;  /* 0x000000112b1f7223 */ /* 0x041fe20000000008 */
[C---:B------:R-:W-:Y:S01]  /*0cd0*/  FFMA R34, R43.reuse, R16, R34 ;  /* 0x000000102b227223 */ /* 0x040fe20000000022 */
[CC--:B------:R-:W-:Y:S01]  /*0ce0*/  FFMA R25, R43.reuse, R18.reuse, R25 ;  /* 0x000000122b197223 */ /* 0x0c0fe20000000019 */
[----:B------:R-:W-:Y:S01]  /*0cf0*/  FFMA R27, R43, R19, R27 ;  /* 0x000000132b1b7223 */ /* 0x000fe2000000001b */
[C---:B-1----:R-:W-:Y:S01]  /*0d00*/  FFMA R44, R29.reuse, R17, R9 ;  /* 0x000000111d2c7223 */ /* 0x042fe20000000009 */
[----:B------:R-:W-:Y:S01]  /*0d10*/  FFMA R42, R16, R29, R42 ;  /* 0x0000001d102a7223 */ /* 0x000fe2000000002a */
[----:B------:R-:W0:Y:S01]  /*0d20*/  LDS.128 R8, [R24] ;  /* 0x0000000018087984 */ /* 0x000e220000000c00 */
[C---:B------:R-:W-:Y:S01]  /*0d30*/  FFMA R32, R29.reuse, R18, R32 ;  /* 0x000000121d207223 */ /* 0x040fe20000000020 */
[----:B------:R-:W-:Y:S01]  /*0d40*/  FFMA R35, R29, R19, R35 ;  /* 0x000000131d237223 */ /* 0x000fe20000000023 */
[C---:B--2---:R-:W-:Y:S01]  /*0d50*/  FFMA R36, R43.reuse, R12, R36 ;  /* 0x0000000c2b247223 */ /* 0x044fe20000000024 */
[----:B------:R-:W1:Y:S01]  /*0d60*/  LDS.128 R16, [R24+0x10] ;  /* 0x0000100018107984 */ /* 0x000e620000000c00 */
[C---:B------:R-:W-:Y:S01]  /*0d70*/  FFMA R37, R43.reuse, R13, R37 ;  /* 0x0000000d2b257223 */ /* 0x040fe20000000025 */
[C---:B------:R-:W-:Y:S01]  /*0d80*/  FFMA R38, R43.reuse, R14, R38 ;  /* 0x0000000e2b267223 */ /* 0x040fe20000000026 */
[----:B------:R-:W-:Y:S01]  /*0d90*/  FFMA R39, R43, R15, R39 ;  /* 0x0000000f2b277223 */ /* 0x000fe20000000027 */
[C---:B------:R-:W-:Y:S01]  /*0da0*/  FFMA R41, R29.reuse, R12, R41 ;  /* 0x0000000c1d297223 */ /* 0x040fe20000000029 */
[C---:B------:R-:W-:Y:S01]  /*0db0*/  FFMA R26, R29.reuse, R13, R26 ;  /* 0x0000000d1d1a7223 */ /* 0x040fe2000000001a */
[C---:B------:R-:W-:Y:S01]  /*0dc0*/  FFMA R33, R29.reuse, R14, R33 ;  /* 0x0000000e1d217223 */ /* 0x040fe20000000021 */
[----:B------:R-:W-:-:S02]  /*0dd0*/  FFMA R40, R29, R15, R40 ;  /* 0x0000000f1d287223 */ /* 0x000fc40000000028 */
[----:B------:R-:W-:Y:S04]  /*0de0*/  LDS.128 R12, [R24+0x200] ;  /* 0x00020000180c7984 */ /* 0x000fe80000000c00 */
[----:B------:R-:W2:Y:S01]  /*0df0*/  LDS R29, [R23+0x4] ;  /* 0x00000400171d7984 */ /* 0x000ea20000000800 */
[CC--:B0-----:R-:W-:Y:S01]  /*0e00*/  FFMA R43, R30.reuse, R9.reuse, R31 ;  /* 0x000000091e2b7223 */ /* 0x0c1fe2000000001f */
[----:B------:R-:W-:Y:S02]  /*0e10*/  FFMA R34, R30, R8, R34 ;  /* 0x000000081e227223 */ /* 0x000fe40000000022 */
[----:B------:R-:W0:Y:S01]  /*0e20*/  LDS R31, [R23+-0x9c] ;  /* 0xffff6400171f7984 */ /* 0x000e220000000800 */
[----:B------:R-:W-:Y:S01]  /*0e30*/  FFMA R42, R8, R28, R42 ;  /* 0x0000001c082a7223 */ /* 0x000fe2000000002a */
[----:B------:R-:W-:Y:S01]  /*0e40*/  FFMA R44, R28, R9, R44 ;  /* 0x000000091c2c7223 */ /* 0x000fe2000000002c */
[-C--:B------:R-:W-:Y:S01]  /*0e50*/  FFMA R25, R30, R10.reuse, R25 ;  /* 0x0000000a1e197223 */ /* 0x080fe20000000019 */
[----:B------:R-:W-:Y:S01]  /*0e60*/  FFMA R32, R28, R10, R32 ;  /* 0x0000000a1c207223 */ /* 0x000fe20000000020 */
[-C--:B------:R-:W-:Y:S01]  /*0e70*/  FFMA R27, R30, R11.reuse, R27 ;  /* 0x0000000b1e1b7223 */ /* 0x080fe2000000001b */
[----:B------:R-:W-:Y:S01]  /*0e80*/  FFMA R35, R28, R11, R35 ;  /* 0x0000000b1c237223 */ /* 0x000fe20000000023 */
[C---:B-1----:R-:W-:Y:S01]  /*0e90*/  FFMA R36, R30.reuse, R16, R36 ;  /* 0x000000101e247223 */ /* 0x042fe20000000024 */
[C---:B------:R-:W-:Y:S01]  /*0ea0*/  FFMA R37, R30.reuse, R17, R37 ;  /* 0x000000111e257223 */ /* 0x040fe20000000025 */
[C---:B------:R-:W-:Y:S01]  /*0eb0*/  FFMA R38, R30.reuse, R18, R38 ;  /* 0x000000121e267223 */ /* 0x040fe20000000026 */
[----:B------:R-:W-:Y:S01]  /*0ec0*/  FFMA R39, R30, R19, R39 ;  /* 0x000000131e277223 */ /* 0x000fe20000000027 */
[C---:B------:R-:W-:Y:S01]  /*0ed0*/  FFMA R41, R28.reuse, R16, R41 ;  /* 0x000000101c297223 */ /* 0x040fe20000000029 */
[----:B------:R-:W1:Y:S01]  /*0ee0*/  LDS.128 R8, [R24+0x210] ;  /* 0x0002100018087984 */ /* 0x000e620000000c00 */
[C---:B------:R-:W-:Y:S01]  /*0ef0*/  FFMA R26, R28.reuse, R17, R26 ;  /* 0x000000111c1a7223 */ /* 0x040fe2000000001a */
[C---:B------:R-:W-:Y:S01]  /*0f00*/  FFMA R33, R28.reuse, R18, R33 ;  /* 0x000000121c217223 */ /* 0x040fe20000000021 */
[----:B------:R-:W-:Y:S01]  /*0f10*/  FFMA R40, R28, R19, R40 ;  /* 0x000000131c287223 */ /* 0x000fe20000000028 */
[----:B------:R-:W-:Y:S01]  /*0f20*/  LDS R30, [R23+-0x98] ;  /* 0xffff6800171e7984 */ /* 0x000fe20000000800 */
[----:B--2---:R-:W-:Y:S01]  /*0f30*/  FFMA R42, R12, R29, R42 ;  /* 0x0000001d0c2a7223 */ /* 0x004fe2000000002a */
[C---:B------:R-:W-:Y:S01]  /*0f40*/  FFMA R44, R29.reuse, R13, R44 ;  /* 0x0000000d1d2c7223 */ /* 0x040fe2000000002c */
[C---:B------:R-:W-:Y:S01]  /*0f50*/  FFMA R32, R29.reuse, R14, R32 ;  /* 0x0000000e1d207223 */ /* 0x040fe20000000020 */
[----:B------:R-:W2:Y:S01]  /*0f60*/  LDS.128 R16, [R24+0x400] ;  /* 0x0004000018107984 */ /* 0x000ea20000000c00 */
[----:B------:R-:W-:-:S03]  /*0f70*/  FFMA R35, R29, R15, R35 ;  /* 0x0000000f1d237223 */ /* 0x000fc60000000023 */
[----:B------:R-:W3:Y:S01]  /*0f80*/  LDS R28, [R23+0x8] ;  /* 0x00000800171c7984 */ /* 0x000ee20000000800 */
[C---:B0-----:R-:W-:Y:S01]  /*0f90*/  FFMA R25, R31.reuse, R14, R25 ;  /* 0x0000000e1f197223 */ /* 0x041fe20000000019 */
[C---:B------:R-:W-:Y:S01]  /*0fa0*/  FFMA R34, R31.reuse, R12, R34 ;  /* 0x0000000c1f227223 */ /* 0x040fe20000000022 */
[C---:B------:R-:W-:Y:S01]  /*0fb0*/  FFMA R43, R31.reuse, R13, R43 ;  /* 0x0000000d1f2b7223 */ /* 0x040fe2000000002b */
[C---:B------:R-:W-:Y:S02]  /*0fc0*/  FFMA R27, R31.reuse, R15, R27 ;  /* 0x0000000f1f1b7223 */ /* 0x040fe4000000001b */
[----:B------:R-:W0:Y:S01]  /*0fd0*/  LDS.128 R12, [R24+0x410] ;  /* 0x00041000180c7984 */ /* 0x000e220000000c00 */
[C---:B-1----:R-:W-:Y:S01]  /*0fe0*/  FFMA R36, R31.reuse, R8, R36 ;  /* 0x000000081f247223 */ /* 0x042fe20000000024 */
[C---:B------:R-:W-:Y:S01]  /*0ff0*/  FFMA R37, R31.reuse, R9, R37 ;  /* 0x000000091f257223 */ /* 0x040fe20000000025 */
[C---:B------:R-:W-:Y:S01]  /*1000*/  FFMA R38, R31.reuse, R10, R38 ;  /* 0x0000000a1f267223 */ /* 0x040fe20000000026 */
[----:B------:R-:W-:Y:S01]  /*1010*/  FFMA R39, R31, R11, R39 ;  /* 0x0000000b1f277223 */ /* 0x000fe20000000027 */
[C---:B------:R-:W-:Y:S01]  /*1020*/  FFMA R41, R29.reuse, R8, R41 ;  /* 0x000000081d297223 */ /* 0x040fe20000000029 */
[C---:B------:R-:W-:Y:S01]  /*1030*/  FFMA R26, R29.reuse, R9, R26 ;  /* 0x000000091d1a7223 */ /* 0x040fe2000000001a */
[C---:B------:R-:W-:Y:S01]  /*1040*/  FFMA R33, R29.reuse, R10, R33 ;  /* 0x0000000a1d217223 */ /* 0x040fe20000000021 */
[----:B------:R-:W-:Y:S01]  /*1050*/  FFMA R40, R29, R11, R40 ;  /* 0x0000000b1d287223 */ /* 0x000fe20000000028 */
[C---:B--2---:R-:W-:Y:S01]  /*1060*/  FFMA R31, R30.reuse, R18, R25 ;  /* 0x000000121e1f7223 */ /* 0x044fe20000000019 */
[----:B------:R-:W-:Y:S01]  /*1070*/  LDS R29, [R23+-0x94] ;  /* 0xffff6c00171d7984 */ /* 0x000fe20000000800 */
[C---:B------:R-:W-:Y:S01]  /*1080*/  FFMA R34, R30.reuse, R16, R34 ;  /* 0x000000101e227223 */ /* 0x040fe20000000022 */
[-C--:B------:R-:W-:Y:S01]  /*1090*/  FFMA R43, R30, R17.reuse, R43 ;  /* 0x000000111e2b7223 */ /* 0x080fe2000000002b */
[----:B---3--:R-:W-:Y:S01]  /*10a0*/  FFMA R42, R16, R28, R42 ;  /* 0x0000001c102a7223 */ /* 0x008fe2000000002a */
[----:B------:R-:W1:Y:S01]  /*10b0*/  LDS.128 R8, [R24+0x600] ;  /* 0x0006000018087984 */ /* 0x000e620000000c00 */
[C---:B------:R-:W-:Y:S01]  /*10c0*/  FFMA R44, R28.reuse, R17, R44 ;  /* 0x000000111c2c7223 */ /* 0x040fe2000000002c */
[----:B------:R-:W-:Y:S01]  /*10d0*/  FFMA R32, R28, R18, R32 ;  /* 0x000000121c207223 */ /* 0x000fe20000000020 */
[-C--:B------:R-:W-:Y:S01]  /*10e0*/  FFMA R27, R30, R19.reuse, R27 ;  /* 0x000000131e1b7223 */ /* 0x080fe2000000001b */
[----:B------:R-:W2:Y:S01]  /*10f0*/  LDS R25, [R23+0xc] ;  /* 0x00000c0017197984 */ /* 0x000ea20000000800 */
[----:B------:R-:W-:-:S03]  /*1100*/  FFMA R35, R28, R19, R35 ;  /* 0x000000131c237223 */ /* 0x000fc60000000023 */
[----:B------:R-:W3:Y:S01]  /*1110*/  LDS.128 R16, [R24+0x610] ;  /* 0x0006100018107984 */ /* 0x000ee20000000c00 */
[C---:B0-----:R-:W-:Y:S01]  /*1120*/  FFMA R41, R28.reuse, R12, R41 ;  /* 0x0000000c1c297223 */ /* 0x041fe20000000029 */
[CC--:B------:R-:W-:Y:S01]  /*1130*/  FFMA R26, R28.reuse, R13.reuse, R26 ;  /* 0x0000000d1c1a7223 */ /* 0x0c0fe2000000001a */
[----:B------:R-:W-:Y:S01]  /*1140*/  FFMA R33, R28, R14, R33 ;  /* 0x0000000e1c217223 */ /* 0x000fe20000000021 */
[C---:B------:R-:W-:Y:S01]  /*1150*/  FFMA R36, R30.reuse, R12, R36 ;  /* 0x0000000c1e247223 */ /* 0x040fe20000000024 */
[C---:B------:R-:W-:Y:S01]  /*1160*/  FFMA R37, R30.reuse, R13, R37 ;  /* 0x0000000d1e257223 */ /* 0x040fe20000000025 */
[C---:B------:R-:W-:Y:S01]  /*1170*/  FFMA R38, R30.reuse, R14, R38 ;  /* 0x0000000e1e267223 */ /* 0x040fe20000000026 */
[-C--:B------:R-:W-:Y:S01]  /*1180*/  FFMA R39, R30, R15.reuse, R39 ;  /* 0x0000000f1e277223 */ /* 0x080fe20000000027 */
[----:B------:R-:W-:Y:S01]  /*1190*/  FFMA R28, R28, R15, R40 ;  /* 0x0000000f1c1c7223 */ /* 0x000fe20000000028 */
[----:B------:R-:W-:Y:S04]  /*11a0*/  LDS R30, [R23+-0x90] ;  /* 0xffff7000171e7984 */ /* 0x000fe80000000800 */
[----:B------:R0:W-:Y:S04]  /*11b0*/  LDS R40, [R23+0x10] ;  /* 0x0000100017287984 */ /* 0x0001e80000000800 */
[----:B------:R-:W4:Y:S01]  /*11c0*/  LDS.128 R12, [R24+0x810] ;  /* 0x00081000180c7984 */ /* 0x000f220000000c00 */
[C---:B-1----:R-:W-:Y:S01]  /*11d0*/  FFMA R34, R29.reuse, R8, R34 ;  /* 0x000000081d227223 */ /* 0x042fe20000000022 */
[C---:B------:R-:W-:Y:S01]  /*11e0*/  FFMA R43, R29.reuse, R9, R43 ;  /* 0x000000091d2b7223 */ /* 0x040fe2000000002b */
[CC--:B------:R-:W-:Y:S01]  /*11f0*/  FFMA R31, R29.reuse, R10.reuse, R31 ;  /* 0x0000000a1d1f7223 */ /* 0x0c0fe2000000001f */
[----:B------:R-:W-:Y:S01]  /*1200*/  FFMA R27, R29, R11, R27 ;  /* 0x0000000b1d1b7223 */ /* 0x000fe2000000001b */
[----:B--2---:R-:W-:Y:S01]  /*1210*/  FFMA R42, R8, R25, R42 ;  /* 0x00000019082a7223 */ /* 0x004fe2000000002a */
[C---:B------:R-:W-:Y:S01]  /*1220*/  FFMA R44, R25.reuse, R9, R44 ;  /* 0x00000009192c7223 */ /* 0x040fe2000000002c */
[C---:B------:R-:W-:Y:S01]  /*1230*/  FFMA R32, R25.reuse, R10, R32 ;  /* 0x0000000a19207223 */ /* 0x040fe20000000020 */
[C---:B------:R-:W-:Y:S01]  /*1240*/  FFMA R35, R25.reuse, R11, R35 ;  /* 0x0000000b19237223 */ /* 0x040fe20000000023 */
[C---:B---3--:R-:W-:Y:S01]  /*1250*/  FFMA R41, R25.reuse, R16, R41 ;  /* 0x0000001019297223 */ /* 0x048fe20000000029 */
[----:B------:R1:W2:Y:S01]  /*1260*/  LDS.128 R8, [R24+0x800] ;  /* 0x0008000018087984 */ /* 0x0002a20000000c00 */
[CC--:B------:R-:W-:Y:S01]  /*1270*/  FFMA R26, R25.reuse, R17.reuse, R26 ;  /* 0x00000011191a7223 */ /* 0x0c0fe2000000001a */
[----:B------:R-:W-:Y:S01]  /*1280*/  FFMA R33, R25, R18, R33 ;  /* 0x0000001219217223 */ /* 0x000fe20000000021 */
[C---:B------:R-:W-:Y:S01]  /*1290*/  FFMA R36, R29.reuse, R16, R36 ;  /* 0x000000101d247223 */ /* 0x040fe20000000024 */
[C---:B------:R-:W-:Y:S01]  /*12a0*/  FFMA R37, R29.reuse, R17, R37 ;  /* 0x000000111d257223 */ /* 0x040fe20000000025 */
[C---:B------:R-:W-:Y:S01]  /*12b0*/  FFMA R38, R29.reuse, R18, R38 ;  /* 0x000000121d267223 */ /* 0x040fe20000000026 */
[-C--:B------:R-:W-:Y:S01]  /*12c0*/  FFMA R39, R29, R19.reuse, R39 ;  /* 0x000000131d277223 */ /* 0x080fe20000000027 */
[----:B------:R-:W-:Y:S01]  /*12d0*/  FFMA R28, R25, R19, R28 ;  /* 0x00000013191c7223 */ /* 0x000fe2000000001c */
[----:B0-----:R-:W-:-:S02]  /*12e0*/  IADD3 R23, PT, PT, R23, 0x18, RZ ;  /* 0x0000001817177810 */ /* 0x001fc40007ffe0ff */
[----:B-1----:R-:W-:Y:S01]  /*12f0*/  IADD3 R24, PT, PT, R24, 0xc00, RZ ;  /* 0x00000c0018187810 */ /* 0x002fe20007ffe0ff */
[C---:B----4-:R-:W-:Y:S01]  /*1300*/  FFMA R41, R40.reuse, R12, R41 ;  /* 0x0000000c28297223 */ /* 0x050fe20000000029 */
[CC--:B------:R-:W-:Y:S01]  /*1310*/  FFMA R26, R40.reuse, R13.reuse, R26 ;  /* 0x0000000d281a7223 */ /* 0x0c0fe2000000001a */
[----:B------:R-:W-:Y:S01]  /*1320*/  FFMA R33, R40, R14, R33 ;  /* 0x0000000e28217223 */ /* 0x000fe20000000021 */
[C---:B------:R-:W-:Y:S01]  /*1330*/  FFMA R36, R30.reuse, R12, R36 ;  /* 0x0000000c1e247223 */ /* 0x040fe20000000024 */
[C---:B------:R-:W-:Y:S01]  /*1340*/  FFMA R37, R30.reuse, R13, R37 ;  /* 0x0000000d1e257223 */ /* 0x040fe20000000025 */
[C---:B------:R-:W-:Y:S01]  /*1350*/  FFMA R38, R30.reuse, R14, R38 ;  /* 0x0000000e1e267223 */ /* 0x040fe20000000026 */
[C---:B------:R-:W-:Y:S01]  /*1360*/  FFMA R39, R30.reuse, R15, R39 ;  /* 0x0000000f1e277223 */ /* 0x040fe20000000027 */
[----:B--2---:R-:W-:Y:S01]  /*1370*/  FFMA R34, R30, R8, R34 ;  /* 0x000000081e227223 */ /* 0x004fe20000000022 */
[----:B------:R-:W-:Y:S01]  /*1380*/  FFMA R42, R8, R40, R42 ;  /* 0x00000028082a7223 */ /* 0x000fe2000000002a */
[-C--:B------:R-:W-:Y:S01]  /*1390*/  FFMA R8, R30, R9.reuse, R43 ;  /* 0x000000091e087223 */ /* 0x080fe2000000002b */
[C---:B------:R-:W-:Y:S01]  /*13a0*/  FFMA R9, R40.reuse, R9, R44 ;  /* 0x0000000928097223 */ /* 0x040fe2000000002c */
[CC--:B------:R-:W-:Y:S01]  /*13b0*/  FFMA R32, R40.reuse, R10.reuse, R32 ;  /* 0x0000000a28207223 */ /* 0x0c0fe20000000020 */
[-C--:B------:R-:W-:Y:S01]  /*13c0*/  FFMA R35, R40, R11.reuse, R35 ;  /* 0x0000000b28237223 */ /* 0x080fe20000000023 */
[C---:B------:R-:W-:Y:S01]  /*13d0*/  FFMA R25, R30.reuse, R10, R31 ;  /* 0x0000000a1e197223 */ /* 0x040fe2000000001f */
[----:B------:R-:W-:Y:S01]  /*13e0*/  FFMA R27, R30, R11, R27 ;  /* 0x0000000b1e1b7223 */ /* 0x000fe2000000001b */
[----:B------:R-:W-:Y:S01]  /*13f0*/  FFMA R40, R40, R15, R28 ;  /* 0x0000000f28287223 */ /* 0x000fe2000000001c */
[----:B------:R-:W-:Y:S06]  /*1400*/  BRA.U UP0, `(.L_x_0) ;  /* 0xfffffff9000c7547 */ /* 0x000fec000b83ffff */
[----:B------:R-:W-:-:S04]  /*1410*/  IADD3 R4, PT, PT, R4, 0x1, RZ ;  /* 0x0000000104047810 */ /* 0x000fc80007ffe0ff */
[----:B------:R-:W-:-:S13]  /*1420*/  ISETP.NE.AND P0, PT, R4, 0x18, PT ;  /* 0x000000180400780c */ /* 0x000fda0003f05270 */
[----:B------:R-:W-:Y:S05]  /*1430*/  @P0 BRA `(.L_x_1) ;  /* 0xfffffff0009c0947 */ /* 0x000fea000383ffff */
[----:B------:R-:W0:Y:S01]  /*1440*/  LDCU.64 UR4, c[0x0][0x398] ;  /* 0x00007300ff0477ac */ /* 0x000e220008000a00 */
[----:B------:R-:W-:Y:S01]  /*1450*/  SHF.L.U32 R3, R0, 0x5, RZ ;  /* 0x0000000500037819 */ /* 0x000fe200000006ff */
[----:B------:R-:W1:Y:S03]  /*1460*/  LDC.64 R4, c[0x0][0x390] ;  /* 0x0000e400ff047b82 */ /* 0x000e660000000a00 */
[----:B------:R-:W-:-:S04]  /*1470*/  LOP3.LUT R3, R3, 0x1e0, RZ, 0xc0, !PT ;  /* 0x000001e003037812 */ /* 0x000fc800078ec0ff */
[----:B0-----:R-:W-:-:S04]  /*1480*/  IADD3 R6, P0, PT, R3, UR4, RZ ;  /* 0x0000000403067c10 */ /* 0x001fc8000ff1e0ff */
[----:B------:R-:W-:-:S05]  /*1490*/  IADD3.X R7, PT, PT, RZ, UR5, RZ, P0, !PT ;  /* 0x00000005ff077c10 */ /* 0x000fca00087fe4ff */
[----:B------:R-:W2:Y:S04]  /*14a0*/  LDG.E.CONSTANT R16, desc[UR8][R6.64+0x4] ;  /* 0x0000040806107981 */ /* 0x000ea8000c1e9900 */
[----:B------:R-:W3:Y:S04]  /*14b0*/  LDG.E.CONSTANT R15, desc[UR8][R6.64] ;  /* 0x00000008060f7981 */ /* 0x000ee8000c1e9900 */
[----:B------:R-:W4:Y:S04]  /*14c0*/  LDG.E.CONSTANT R12, desc[UR8][R6.64+0x10] ;  /* 0x00001008060c7981 */ /* 0x000f28000c1e9900 */
[----:B------:R-:W5:Y:S04]  /*14d0*/  LDG.E.CONSTANT R17, desc[UR8][R6.64+0x8] ;  /* 0x0000080806117981 */ /* 0x000f68000c1e9900 */
[----:B------:R-:W5:Y:S04]  /*14e0*/  LDG.E.CONSTANT R14, desc[UR8][R6.64+0xc] ;  /* 0x00000c08060e7981 */ /* 0x000f68000c1e9900 */
[----:B------:R-:W5:Y:S04]  /*14f0*/  LDG.E.CONSTANT R10, desc[UR8][R6.64+0x14] ;  /* 0x00001408060a7981 */ /* 0x000f68000c1e9900 */
[----:B------:R-:W5:Y:S04]  /*1500*/  LDG.E.CONSTANT R3, desc[UR8][R6.64+0x18] ;  /* 0x0000180806037981 */ /* 0x000f68000c1e9900 */
[----:B------:R0:W5:Y:S01]  /*1510*/  LDG.E.CONSTANT R11, desc[UR8][R6.64+0x1c] ;  /* 0x00001c08060b7981 */ /* 0x000162000c1e9900 */
[----:B------:R-:W-:-:S02]  /*1520*/  SHF.R.U32.HI R13, RZ, 0x5, R0 ;  /* 0x00000005ff0d7819 */ /* 0x000fc40000011600 */
[----:B------:R-:W-:-:S03]  /*1530*/  SHF.L.U32 R0, R0, 0x3, RZ ;  /* 0x0000000300007819 */ /* 0x000fc600000006ff */
[----:B------:R-:W-:Y:S01]  /*1540*/  IMAD R13, R13, 0xe, R2 ;  /* 0x0000000e0d0d7824 */ /* 0x000fe200078e0202 */
[----:B------:R-:W-:-:S04]  /*1550*/  LOP3.LUT R0, R0, 0xf8, RZ, 0xc0, !PT ;  /* 0x000000f800007812 */ /* 0x000fc800078ec0ff */
[----:B------:R-:W-:-:S05]  /*1560*/  LEA R13, R13, R0, 0x8 ;  /* 0x000000000d0d7211 */ /* 0x000fca00078e40ff */
[----:B-1----:R-:W-:-:S04]  /*1570*/  IMAD.WIDE.U32 R4, R13, 0x4, R4 ;  /* 0x000000040d047825 */ /* 0x002fc800078e0004 */
[--C-:B--2---:R-:W-:Y:S01]  /*1580*/  FADD R8, R8, R16.reuse ;  /* 0x0000001008087221 */ /* 0x104fe20000000000 */
[----:B------:R-:W-:Y:S01]  /*1590*/  FADD R9, R9, R16 ;  /* 0x0000001009097221 */ /* 0x000fe20000000000 */
[----:B---3--:R-:W-:-:S03]  /*15a0*/  FADD R34, R34, R15 ;  /* 0x0000000f22227221 */ /* 0x008fc60000000000 */
[----:B0-----:R-:W-:Y:S01]  /*15b0*/  FMNMX R7, RZ, R8, !PT ;  /* 0x00000008ff077209 */ /* 0x001fe20007800000 */
[----:B----4-:R-:W-:Y:S01]  /*15c0*/  FADD R36, R36, R12 ;  /* 0x0000000c24247221 */ /* 0x010fe20000000000 */
[----:B------:R-:W-:-:S03]  /*15d0*/  FMNMX R13, RZ, R34, !PT ;  /* 0x00000022ff0d7209 */ /* 0x000fc60007800000 */
[----:B------:R0:W-:Y:S01]  /*15e0*/  STG.E desc[UR8][R4.64+0x4], R7 ;  /* 0x0000040704007986 */ /* 0x0001e2000c101908 */
[----:B------:R-:W-:Y:S01]  /*15f0*/  FMNMX R9, RZ, R9, !PT ;  /* 0x00000009ff097209 */ /* 0x000fe20007800000 */
[----:B-----5:R-:W-:Y:S01]  /*1600*/  FADD R25, R25, R17 ;  /* 0x0000001119197221 */ /* 0x020fe20000000000 */
[----:B------:R-:W-:Y:S01]  /*1610*/  FADD R15, R42, R15 ;  /* 0x0000000f2a0f7221 */ /* 0x000fe20000000000 */
[----:B------:R-:W-:Y:S01]  /*1620*/  FADD R17, R32, R17 ;  /* 0x0000001120117221 */ /* 0x000fe20000000000 */
[----:B------:R-:W-:Y:S01]  /*1630*/  FADD R12, R41, R12 ;  /* 0x0000000c290c7221 */ /* 0x000fe20000000000 */
[--C-:B------:R-:W-:Y:S01]  /*1640*/  FADD R27, R27, R14.reuse ;  /* 0x0000000e1b1b7221 */ /* 0x100fe20000000000 */
[----:B------:R-:W-:Y:S01]  /*1650*/  FADD R14, R35, R14 ;  /* 0x0000000e230e7221 */ /* 0x000fe20000000000 */
[--C-:B------:R-:W-:Y:S01]  /*1660*/  FADD R37, R37, R10.reuse ;  /* 0x0000000a25257221 */ /* 0x100fe20000000000 */
[----:B------:R-:W-:Y:S01]  /*1670*/  FADD R10, R26, R10 ;  /* 0x0000000a1a0a7221 */ /* 0x000fe20000000000 */
[----:B0-----:R-:W-:Y:S01]  /*1680*/  FMNMX R7, RZ, R36, !PT ;  /* 0x00000024ff077209 */ /* 0x001fe20007800000 */
[--C-:B------:R-:W-:Y:S01]  /*1690*/  FADD R38, R38, R3.reuse ;  /* 0x0000000326267221 */ /* 0x100fe20000000000 */
[----:B------:R-:W-:Y:S01]  /*16a0*/  FADD R33, R33, R3 ;  /* 0x0000000321217221 */ /* 0x000fe20000000000 */
[--C-:B------:R-:W-:Y:S01]  /*16b0*/  FADD R39, R39, R11.reuse ;  /* 0x0000000b27277221 */ /* 0x100fe20000000000 */
[----:B------:R-:W-:Y:S01]  /*16c0*/  FADD R40, R40, R11 ;  /* 0x0000000b28287221 */ /* 0x000fe20000000000 */
[----:B------:R0:W-:Y:S01]  /*16d0*/  STG.E desc[UR8][R4.64], R13 ;  /* 0x0000000d04007986 */ /* 0x0001e2000c101908 */
[----:B------:R-:W-:-:S02]  /*16e0*/  FMNMX R15, RZ, R15, !PT ;  /* 0x0000000fff0f7209 */ /* 0x000fc40007800000 */
[----:B------:R-:W-:Y:S01]  /*16f0*/  FMNMX R25, RZ, R25, !PT ;  /* 0x00000019ff197209 */ /* 0x000fe20007800000 */
[----:B------:R1:W-:Y:S01]  /*1700*/  STG.E desc[UR8][R4.64+0x1c04], R9 ;  /* 0x001c040904007986 */ /* 0x0003e2000c101908 */
[----:B------:R-:W-:Y:S02]  /*1710*/  FMNMX R17, RZ, R17, !PT ;  /* 0x00000011ff117209 */ /* 0x000fe40007800000 */
[----:B------:R-:W-:Y:S01]  /*1720*/  FMNMX R27, RZ, R27, !PT ;  /* 0x0000001bff1b7209 */ /* 0x000fe20007800000 */
[----:B------:R2:W-:Y:S01]  /*1730*/  STG.E desc[UR8][R4.64+0x10], R7 ;  /* 0x0000100704007986 */ /* 0x0005e2000c101908 */
[----:B------:R-:W-:Y:S02]  /*1740*/  FMNMX R37, RZ, R37, !PT ;  /* 0x00000025ff257209 */ /* 0x000fe40007800000 */
[----:B------:R-:W-:Y:S02]  /*1750*/  FMNMX R11, RZ, R10, !PT ;  /* 0x0000000aff0b7209 */ /* 0x000fe40007800000 */
[----:B0-----:R-:W-:-:S02]  /*1760*/  FMNMX R13, RZ, R14, !PT ;  /* 0x0000000eff0d7209 */ /* 0x001fc40007800000 */
[----:B------:R-:W-:Y:S02]  /*1770*/  FMNMX R3, RZ, R38, !PT ;  /* 0x00000026ff037209 */ /* 0x000fe40007800000 */
[----:B-1----:R-:W-:Y:S02]  /*1780*/  FMNMX R9, RZ, R12, !PT ;  /* 0x0000000cff097209 */ /* 0x002fe40007800000 */
[----:B------:R-:W-:Y:S02]  /*1790*/  FMNMX R33, RZ, R33, !PT ;  /* 0x00000021ff217209 */ /* 0x000fe40007800000 */
[----:B------:R-:W-:Y:S02]  /*17a0*/  FMNMX R39, RZ, R39, !PT ;  /* 0x00000027ff277209 */ /* 0x000fe40007800000 */
[----:B--2---:R-:W-:Y:S01]  /*17b0*/  FMNMX R7, RZ, R40, !PT ;  /* 0x00000028ff077209 */ /* 0x004fe20007800000 */
[----:B------:R-:W-:Y:S04]  /*17c0*/  STG.E desc[UR8][R4.64+0x1c00], R15 ;  /* 0x001c000f04007986 */ /* 0x000fe8000c101908 */
        /* <DEDUP_REMOVED lines=10> */
[----:B------:R-:W-:Y:S01]  /*1870*/  STG.E desc[UR8][R4.64+0x1c1c], R7 ;  /* 0x001c1c0704007986 */ /* 0x000fe2000c101908 */
[----:B------:R-:W-:Y:S05]  /*1880*/  EXIT ;  /* 0x000000000000794d */ /* 0x000fea0003800000 */
.L_x_2:
[----:B------:R-:W-:-:S00]  /*1890*/  BRA `(.L_x_2) ;  /* 0xfffffffc00fc7947 */ /* 0x000fc0000383ffff */
[----:B------:R-:W-:-:S00]  /*18a0*/  NOP ;  /* 0x0000000000007918 */ /* 0x000fc00000000000 */
        /* <DEDUP_REMOVED lines=13> */
.L_x_3:


//--------------------- .nv.shared.my_kernel_kernel0 --------------------------
	.section	.nv.shared.my_kernel_kernel0,"aw",@nobits
	.sectionflags	@""
	.align	4
.nv.shared.my_kernel_kernel0:
	.zero		13504


//--------------------- .nv.shared.reserved.0     --------------------------
	.section	.nv.shared.reserved.0,"aw",@nobits
	.weak		__nv_reservedSMEM_offset_0_alias
	.size		__nv_reservedSMEM_offset_0_alias, 0, 64
	.other		__nv_reservedSMEM_offset_0_alias,@"STO_CUDA_RESERVED_SHARED STV_DEFAULT"
__nv_reservedSMEM_offset_0_alias:
	.zero		0
	.zero		64


//--------------------- .nv.constant0.my_kernel_kernel0 --------------------------
	.section	.nv.constant0.my_kernel_kernel0,"a",@progbits
	.sectionflags	@""
	.align	4
.nv.constant0.my_kernel_kernel0:
	.zero		928


//--------------------- SYMBOLS --------------------------

	.type		.nv.reservedSmem.offset0,@object
	.size		.nv.reservedSmem.offset0,0x4
	.type		.nv.reservedSmem.cap,@object
	.size		.nv.reservedSmem.cap,0x4
